//
// Generated by NVIDIA NVVM Compiler
//
// Compiler Build ID: CL-36424714
// Cuda compilation tools, release 13.0, V13.0.88
// Based on NVVM 20.0.0
//

.version 9.0
.target sm_100
.address_size 64

	// .globl	_Z4initPf

.visible .entry _Z4initPf(
	.param .u64 .ptr .align 1 _Z4initPf_param_0
)
{
	.reg .pred 	%p<2>;
	.reg .b32 	%r<6>;
	.reg .b64 	%rd<5>;

	ld.param.u64 	%rd1, [_Z4initPf_param_0];
	mov.u32 	%r2, %tid.x;
	mov.u32 	%r3, %ctaid.x;
	mov.u32 	%r4, %ntid.x;
	mad.lo.s32 	%r1, %r3, %r4, %r2;
	setp.gt.s32 	%p1, %r1, 9;
	@%p1 bra 	$L__BB0_2;
	cvta.to.global.u64 	%rd2, %rd1;
	mul.wide.s32 	%rd3, %r1, 4;
	add.s64 	%rd4, %rd2, %rd3;
	mov.b32 	%r5, 1065353216;
	st.global.u32 	[%rd4], %r5;
$L__BB0_2:
	ret;

}
	// .globl	_Z10incrementAPf
.visible .entry _Z10incrementAPf(
	.param .u64 .ptr .align 1 _Z10incrementAPf_param_0
)
{
	.reg .pred 	%p<2>;
	.reg .b32 	%r<5>;
	.reg .b32 	%f<3>;
	.reg .b64 	%rd<5>;

	ld.param.u64 	%rd1, [_Z10incrementAPf_param_0];
	mov.u32 	%r2, %tid.x;
	mov.u32 	%r3, %ctaid.x;
	mov.u32 	%r4, %ntid.x;
	mad.lo.s32 	%r1, %r3, %r4, %r2;
	setp.gt.s32 	%p1, %r1, 9;
	@%p1 bra 	$L__BB1_2;
	cvta.to.global.u64 	%rd2, %rd1;
	mul.wide.s32 	%rd3, %r1, 4;
	add.s64 	%rd4, %rd2, %rd3;
	ld.global.f32 	%f1, [%rd4];
	add.f32 	%f2, %f1, 0f3F800000;
	st.global.f32 	[%rd4], %f2;
$L__BB1_2:
	ret;

}


// ===== COMPILED SASS (sm_100) =====

	.target	sm_100

	.elftype	@"ET_EXEC"


//--------------------- .note.nv.tkinfo           --------------------------
	.section	.note.nv.tkinfo,"",@"SHT_NOTE"
	.sectionflags	@"SHF_NOTE_NV_TKINFO"
	.tkinfo
        /*0018*/ 	.word	0x00000002
        /*0030*/ 	.string	""
        /*0030*/ 	.string	"ptxas"
        /*0030*/ 	.string	"Cuda compilation tools, release 13.0, V13.0.88"
        /*0030*/ 	.string	"Build cuda_13.0.r13.0/compiler.36424714_0"
        /*0030*/ 	.string	"-arch sm_100 -m 64 "



//--------------------- .note.nv.cuinfo           --------------------------
	.section	.note.nv.cuinfo,"",@"SHT_NOTE"
	.sectionflags	@"SHF_NOTE_NV_CUINFO"
        /*0018*/ 	.short	0x0002
        /*001a*/ 	.short	0x0064
        /*001c*/ 	.short	0x0082
	.zero		2


//--------------------- .nv.info                  --------------------------
	.section	.nv.info,"",@"SHT_CUDA_INFO"
	.align	4


	//----- nvinfo : EIATTR_REGCOUNT
	.align		4
        /*0000*/ 	.byte	0x04, 0x2f
        /*0002*/ 	.short	(.L_1 - .L_0)
	.align		4
.L_0:
        /*0004*/ 	.word	index@(_Z4initPf)
        /*0008*/ 	.word	0x0000000a


	//----- nvinfo : EIATTR_FRAME_SIZE
	.align		4
.L_1:
        /*000c*/ 	.byte	0x04, 0x11
        /*000e*/ 	.short	(.L_3 - .L_2)
	.align		4
.L_2:
        /*0010*/ 	.word	index@(_Z4initPf)
        /*0014*/ 	.word	0x00000000


	//----- nvinfo : EIATTR_REGCOUNT
	.align		4
.L_3:
        /*0018*/ 	.byte	0x04, 0x2f
        /*001a*/ 	.short	(.L_5 - .L_4)
	.align		4
.L_4:
        /*001c*/ 	.word	index@(_Z10incrementAPf)
        /*0020*/ 	.word	0x00000008


	//----- nvinfo : EIATTR_FRAME_SIZE
	.align		4
.L_5:
        /*0024*/ 	.byte	0x04, 0x11
        /*0026*/ 	.short	(.L_7 - .L_6)
	.align		4
.L_6:
        /*0028*/ 	.word	index@(_Z10incrementAPf)
        /*002c*/ 	.word	0x00000000


	//----- nvinfo : EIATTR_MIN_STACK_SIZE
	.align		4
.L_7:
        /*0030*/ 	.byte	0x04, 0x12
        /*0032*/ 	.short	(.L_9 - .L_8)
	.align		4
.L_8:
        /*0034*/ 	.word	index@(_Z10incrementAPf)
        /*0038*/ 	.word	0x00000000


	//----- nvinfo : EIATTR_MIN_STACK_SIZE
	.align		4
.L_9:
        /*003c*/ 	.byte	0x04, 0x12
        /*003e*/ 	.short	(.L_11 - .L_10)
	.align		4
.L_10:
        /*0040*/ 	.word	index@(_Z4initPf)
        /*0044*/ 	.word	0x00000000
.L_11:


//--------------------- .nv.compat                --------------------------
	.section	.nv.compat,"",@"SHT_CUDA_COMPAT_INFO"
	.align	4
        /*0000*/ 	.byte	0x02, 0x09, 0x00, 0x00, 0x02, 0x02, 0x01, 0x00, 0x02, 0x05, 0x05, 0x00, 0x03, 0x07, 0x01, 0x01
        /*0010*/ 	.byte	0x02, 0x03, 0x00, 0x00, 0x02, 0x06, 0x01, 0x00, 0x04, 0x0b, 0x08, 0x00, 0x09, 0x00, 0x00, 0x00
        /*0020*/ 	.byte	0x00, 0x00, 0x00, 0x00


//--------------------- .nv.info._Z10incrementAPf --------------------------
	.section	.nv.info._Z10incrementAPf,"",@"SHT_CUDA_INFO"
	.sectionflags	@""
	.align	4


	//----- nvinfo : EIATTR_CUDA_API_VERSION
	.align		4
        /*0000*/ 	.byte	0x04, 0x37
        /*0002*/ 	.short	(.L_13 - .L_12)
.L_12:
        /*0004*/ 	.word	0x00000082


	//----- nvinfo : EIATTR_KPARAM_INFO
	.align		4
.L_13:
        /*0008*/ 	.byte	0x04, 0x17
        /*000a*/ 	.short	(.L_15 - .L_14)
.L_14:
        /*000c*/ 	.word	0x00000000
        /*0010*/ 	.short	0x0000
        /*0012*/ 	.short	0x0000
        /*0014*/ 	.byte	0x00, 0xf5, 0x21, 0x00


	//----- nvinfo : EIATTR_SPARSE_MMA_MASK
	.align		4
.L_15:
        /*0018*/ 	.byte	0x03, 0x50
        /*001a*/ 	.short	0x0000


	//----- nvinfo : EIATTR_MAXREG_COUNT
	.align		4
        /*001c*/ 	.byte	0x03, 0x1b
        /*001e*/ 	.short	0x00ff


	//----- nvinfo : EIATTR_MERCURY_ISA_VERSION
	.align		4
        /*0020*/ 	.byte	0x03, 0x5f
        /*0022*/ 	.short	0x0101


	//----- nvinfo : EIATTR_VRC_CTA_INIT_COUNT
	.align		4
        /*0024*/ 	.byte	0x02, 0x4a
	.zero		1
	.zero		1


	//----- nvinfo : EIATTR_EXIT_INSTR_OFFSETS
	.align		4
        /*0028*/ 	.byte	0x04, 0x1c
        /*002a*/ 	.short	(.L_17 - .L_16)


	//   ....[0]....
.L_16:
        /*002c*/ 	.word	0x00000060


	//   ....[1]....
        /*0030*/ 	.word	0x000000d0


	//----- nvinfo : EIATTR_CBANK_PARAM_SIZE
	.align		4
.L_17:
        /*0034*/ 	.byte	0x03, 0x19
        /*0036*/ 	.short	0x0008


	//----- nvinfo : EIATTR_PARAM_CBANK
	.align		4
        /*0038*/ 	.byte	0x04, 0x0a
        /*003a*/ 	.short	(.L_19 - .L_18)
	.align		4
.L_18:
        /*003c*/ 	.word	index@(.nv.constant0._Z10incrementAPf)
        /*0040*/ 	.short	0x0380
        /*0042*/ 	.short	0x0008


	//----- nvinfo : EIATTR_SW_WAR
	.align		4
.L_19:
        /*0044*/ 	.byte	0x04, 0x36
        /*0046*/ 	.short	(.L_21 - .L_20)
.L_20:
        /*0048*/ 	.word	0x00000008
.L_21:


//--------------------- .nv.info._Z4initPf        --------------------------
	.section	.nv.info._Z4initPf,"",@"SHT_CUDA_INFO"
	.sectionflags	@""
	.align	4


	//----- nvinfo : EIATTR_CUDA_API_VERSION
	.align		4
        /*0000*/ 	.byte	0x04, 0x37
        /*0002*/ 	.short	(.L_23 - .L_22)
.L_22:
        /*0004*/ 	.word	0x00000082


	//----- nvinfo : EIATTR_KPARAM_INFO
	.align		4
.L_23:
        /*0008*/ 	.byte	0x04, 0x17
        /*000a*/ 	.short	(.L_25 - .L_24)
.L_24:
        /*000c*/ 	.word	0x00000000
        /*0010*/ 	.short	0x0000
        /*0012*/ 	.short	0x0000
        /*0014*/ 	.byte	0x00, 0xf5, 0x21, 0x00


	//----- nvinfo : EIATTR_SPARSE_MMA_MASK
	.align		4
.L_25:
        /*0018*/ 	.byte	0x03, 0x50
        /*001a*/ 	.short	0x0000


	//----- nvinfo : EIATTR_MAXREG_COUNT
	.align		4
        /*001c*/ 	.byte	0x03, 0x1b
        /*001e*/ 	.short	0x00ff


	//----- nvinfo : EIATTR_MERCURY_ISA_VERSION
	.align		4
        /*0020*/ 	.byte	0x03, 0x5f
        /*0022*/ 	.short	0x0101


	//----- nvinfo : EIATTR_VRC_CTA_INIT_COUNT
	.align		4
        /*0024*/ 	.byte	0x02, 0x4a
	.zero		1
	.zero		1


	//----- nvinfo : EIATTR_EXIT_INSTR_OFFSETS
	.align		4
        /*0028*/ 	.byte	0x04, 0x1c
        /*002a*/ 	.short	(.L_27 - .L_26)


	//   ....[0]....
.L_26:
        /*002c*/ 	.word	0x00000060


	//   ....[1]....
        /*0030*/ 	.word	0x000000c0


	//----- nvinfo : EIATTR_CBANK_PARAM_SIZE
	.align		4
.L_27:
        /*0034*/ 	.byte	0x03, 0x19
        /*0036*/ 	.short	0x0008


	//----- nvinfo : EIATTR_PARAM_CBANK
	.align		4
        /*0038*/ 	.byte	0x04, 0x0a
        /*003a*/ 	.short	(.L_29 - .L_28)
	.align		4
.L_28:
        /*003c*/ 	.word	index@(.nv.constant0._Z4initPf)
        /*0040*/ 	.short	0x0380
        /*0042*/ 	.short	0x0008


	//----- nvinfo : EIATTR_SW_WAR
	.align		4
.L_29:
        /*0044*/ 	.byte	0x04, 0x36
        /*0046*/ 	.short	(.L_31 - .L_30)
.L_30:
        /*0048*/ 	.word	0x00000008
.L_31:


//--------------------- .nv.callgraph             --------------------------
	.section	.nv.callgraph,"",@"SHT_CUDA_CALLGRAPH"
	.align	4
	.sectionentsize	8
	.align		4
        /*0000*/ 	.word	0x00000000
	.align		4
        /*0004*/ 	.word	0xffffffff
	.align		4
        /*0008*/ 	.word	0x00000000
	.align		4
        /*000c*/ 	.word	0xfffffffe
	.align		4
        /*0010*/ 	.word	0x00000000
	.align		4
        /*0014*/ 	.word	0xfffffffd
	.align		4
        /*0018*/ 	.word	0x00000000
	.align		4
        /*001c*/ 	.word	0xfffffffc


//--------------------- .text._Z10incrementAPf    --------------------------
	.section	.text._Z10incrementAPf,"ax",@progbits
	.align	128
        .global         _Z10incrementAPf
        .type           _Z10incrementAPf,@function
        .size           _Z10incrementAPf,(.L_x_2 - _Z10incrementAPf)
        .other          _Z10incrementAPf,@"STO_CUDA_ENTRY STV_DEFAULT"
_Z10incrementAPf:
.text._Z10incrementAPf:
[----:B------:R-:W-:Y:S01]  /*0000*/  LDC R1, c[0x0][0x37c] ;  /* 0x0000df00ff017b82 */ /* 0x000fe20000000800 */
[----:B------:R-:W0:Y:S07]  /*0010*/  S2R R5, SR_TID.X ;  /* 0x0000000000057919 */ /* 0x000e2e0000002100 */
[----:B------:R-:W0:Y:S08]  /*0020*/  S2UR UR4, SR_CTAID.X ;  /* 0x00000000000479c3 */ /* 0x000e300000002500 */
[----:B------:R-:W0:Y:S02]  /*0030*/  LDC R0, c[0x0][0x360] ;  /* 0x0000d800ff007b82 */ /* 0x000e240000000800 */
[----:B0-----:R-:W-:-:S05]  /*0040*/  IMAD R5, R0, UR4, R5 ;  /* 0x0000000400057c24 */ /* 0x001fca000f8e0205 */
[----:B------:R-:W-:-:S13]  /*0050*/  ISETP.GT.AND P0, PT, R5, 0x9, PT ;  /* 0x000000090500780c */ /* 0x000fda0003f04270 */
[----:B------:R-:W-:Y:S05]  /*0060*/  @P0 EXIT ;  /* 0x000000000000094d */ /* 0x000fea0003800000 */
[----:B------:R-:W0:Y:S01]  /*0070*/  LDC.64 R2, c[0x0][0x380] ;  /* 0x0000e000ff027b82 */ /* 0x000e220000000a00 */
[----:B------:R-:W1:Y:S01]  /*0080*/  LDCU.64 UR4, c[0x0][0x358] ;  /* 0x00006b00ff0477ac */ /* 0x000e620008000a00 */
[----:B0-----:R-:W-:-:S05]  /*0090*/  IMAD.WIDE R2, R5, 0x4, R2 ;  /* 0x0000000405027825 */ /* 0x001fca00078e0202 */
[----:B-1----:R-:W2:Y:S02]  /*00a0*/  LDG.E R0, desc[UR4][R2.64] ;  /* 0x0000000402007981 */ /* 0x002ea4000c1e1900 */
[----:B--2---:R-:W-:-:S05]  /*00b0*/  FADD R5, R0, 1 ;  /* 0x3f80000000057421 */ /* 0x004fca0000000000 */
[----:B------:R-:W-:Y:S01]  /*00c0*/  STG.E desc[UR4][R2.64], R5 ;  /* 0x0000000502007986 */ /* 0x000fe2000c101904 */
[----:B------:R-:W-:Y:S05]  /*00d0*/  EXIT ;  /* 0x000000000000794d */ /* 0x000fea0003800000 */
.L_x_0:
[----:B------:R-:W-:-:S00]  /*00e0*/  BRA `(.L_x_0) ;  /* 0xfffffffc00fc7947 */ /* 0x000fc0000383ffff */
[----:B------:R-:W-:-:S00]  /*00f0*/  NOP ;  /* 0x0000000000007918 */ /* 0x000fc00000000000 */
        /* <DEDUP_REMOVED lines=8> */
.L_x_2:


//--------------------- .text._Z4initPf           --------------------------
	.section	.text._Z4initPf,"ax",@progbits
	.align	128
        .global         _Z4initPf
        .type           _Z4initPf,@function
        .size           _Z4initPf,(.L_x_3 - _Z4initPf)
        .other          _Z4initPf,@"STO_CUDA_ENTRY STV_DEFAULT"
_Z4initPf:
.text._Z4initPf:
        /* <DEDUP_REMOVED lines=9> */
[----:B------:R-:W-:Y:S02]  /*0090*/  HFMA2 R7, -RZ, RZ, 1.875, 0 ;  /* 0x3f800000ff077431 */ /* 0x000fe400000001ff */
[----:B0-----:R-:W-:-:S05]  /*00a0*/  IMAD.WIDE R2, R5, 0x4, R2 ;  /* 0x0000000405027825 */ /* 0x001fca00078e0202 */
[----:B-1----:R-:W-:Y:S01]  /*00b0*/  STG.E desc[UR4][R2.64], R7 ;  /* 0x0000000702007986 */ /* 0x002fe2000c101904 */
[----:B------:R-:W-:Y:S05]  /*00c0*/  EXIT ;  /* 0x000000000000794d */ /* 0x000fea0003800000 */
.L_x_1:
        /* <DEDUP_REMOVED lines=11> */
.L_x_3:


//--------------------- .nv.shared.reserved.0     --------------------------
	.section	.nv.shared.reserved.0,"aw",@nobits
	.weak		__nv_reservedSMEM_offset_0_alias
	.size		__nv_reservedSMEM_offset_0_alias, 0, 64
	.other		__nv_reservedSMEM_offset_0_alias,@"STO_CUDA_RESERVED_SHARED STV_DEFAULT"
__nv_reservedSMEM_offset_0_alias:
	.zero		0
	.zero		64


//--------------------- .nv.constant0._Z10incrementAPf --------------------------
	.section	.nv.constant0._Z10incrementAPf,"a",@progbits
	.sectionflags	@""
	.align	4
.nv.constant0._Z10incrementAPf:
	.zero		904


//--------------------- .nv.constant0._Z4initPf   --------------------------
	.section	.nv.constant0._Z4initPf,"a",@progbits
	.sectionflags	@""
	.align	4
.nv.constant0._Z4initPf:
	.zero		904


//--------------------- SYMBOLS --------------------------

	.type		.nv.reservedSmem.offset0,@object
	.size		.nv.reservedSmem.offset0,0x4
